//
// Generated by NVIDIA NVVM Compiler
//
// Compiler Build ID: CL-36424714
// Cuda compilation tools, release 13.0, V13.0.88
// Based on NVVM 20.0.0
//

.version 9.0
.target sm_100
.address_size 64

	// .globl	_Z15vector_copy_gpuPfS_i

.visible .entry _Z15vector_copy_gpuPfS_i(
	.param .u64 .ptr .align 1 _Z15vector_copy_gpuPfS_i_param_0,
	.param .u64 .ptr .align 1 _Z15vector_copy_gpuPfS_i_param_1,
	.param .u32 _Z15vector_copy_gpuPfS_i_param_2
)
{
	.reg .pred 	%p<2>;
	.reg .b32 	%r<6>;
	.reg .b32 	%f<2>;
	.reg .b64 	%rd<8>;

	ld.param.u64 	%rd1, [_Z15vector_copy_gpuPfS_i_param_0];
	ld.param.u64 	%rd2, [_Z15vector_copy_gpuPfS_i_param_1];
	ld.param.u32 	%r2, [_Z15vector_copy_gpuPfS_i_param_2];
	mov.u32 	%r3, %ctaid.x;
	mov.u32 	%r4, %ntid.x;
	mov.u32 	%r5, %tid.x;
	mad.lo.s32 	%r1, %r3, %r4, %r5;
	setp.ge.s32 	%p1, %r1, %r2;
	@%p1 bra 	$L__BB0_2;
	cvta.to.global.u64 	%rd3, %rd1;
	cvta.to.global.u64 	%rd4, %rd2;
	mul.wide.s32 	%rd5, %r1, 4;
	add.s64 	%rd6, %rd3, %rd5;
	ld.global.f32 	%f1, [%rd6];
	add.s64 	%rd7, %rd4, %rd5;
	st.global.f32 	[%rd7], %f1;
$L__BB0_2:
	ret;

}


// ===== COMPILED SASS (sm_100) =====

	.target	sm_100

	.elftype	@"ET_EXEC"


//--------------------- .note.nv.tkinfo           --------------------------
	.section	.note.nv.tkinfo,"",@"SHT_NOTE"
	.sectionflags	@"SHF_NOTE_NV_TKINFO"
	.tkinfo
        /*0018*/ 	.word	0x00000002
        /*0030*/ 	.string	""
        /*0030*/ 	.string	"ptxas"
        /*0030*/ 	.string	"Cuda compilation tools, release 13.0, V13.0.88"
        /*0030*/ 	.string	"Build cuda_13.0.r13.0/compiler.36424714_0"
        /*0030*/ 	.string	"-arch sm_100 -m 64 "



//--------------------- .note.nv.cuinfo           --------------------------
	.section	.note.nv.cuinfo,"",@"SHT_NOTE"
	.sectionflags	@"SHF_NOTE_NV_CUINFO"
        /*0018*/ 	.short	0x0002
        /*001a*/ 	.short	0x0064
        /*001c*/ 	.short	0x0082
	.zero		2


//--------------------- .nv.info                  --------------------------
	.section	.nv.info,"",@"SHT_CUDA_INFO"
	.align	4


	//----- nvinfo : EIATTR_REGCOUNT
	.align		4
        /*0000*/ 	.byte	0x04, 0x2f
        /*0002*/ 	.short	(.L_1 - .L_0)
	.align		4
.L_0:
        /*0004*/ 	.word	index@(_Z15vector_copy_gpuPfS_i)
        /*0008*/ 	.word	0x0000000a


	//----- nvinfo : EIATTR_FRAME_SIZE
	.align		4
.L_1:
        /*000c*/ 	.byte	0x04, 0x11
        /*000e*/ 	.short	(.L_3 - .L_2)
	.align		4
.L_2:
        /*0010*/ 	.word	index@(_Z15vector_copy_gpuPfS_i)
        /*0014*/ 	.word	0x00000000


	//----- nvinfo : EIATTR_MIN_STACK_SIZE
	.align		4
.L_3:
        /*0018*/ 	.byte	0x04, 0x12
        /*001a*/ 	.short	(.L_5 - .L_4)
	.align		4
.L_4:
        /*001c*/ 	.word	index@(_Z15vector_copy_gpuPfS_i)
        /*0020*/ 	.word	0x00000000
.L_5:


//--------------------- .nv.compat                --------------------------
	.section	.nv.compat,"",@"SHT_CUDA_COMPAT_INFO"
	.align	4
        /*0000*/ 	.byte	0x02, 0x09, 0x00, 0x00, 0x02, 0x02, 0x01, 0x00, 0x02, 0x05, 0x05, 0x00, 0x03, 0x07, 0x01, 0x01
        /*0010*/ 	.byte	0x02, 0x03, 0x00, 0x00, 0x02, 0x06, 0x01, 0x00, 0x04, 0x0b, 0x08, 0x00, 0x09, 0x00, 0x00, 0x00
        /*0020*/ 	.byte	0x00, 0x00, 0x00, 0x00


//--------------------- .nv.info._Z15vector_copy_gpuPfS_i --------------------------
	.section	.nv.info._Z15vector_copy_gpuPfS_i,"",@"SHT_CUDA_INFO"
	.sectionflags	@""
	.align	4


	//----- nvinfo : EIATTR_CUDA_API_VERSION
	.align		4
        /*0000*/ 	.byte	0x04, 0x37
        /*0002*/ 	.short	(.L_7 - .L_6)
.L_6:
        /*0004*/ 	.word	0x00000082


	//----- nvinfo : EIATTR_KPARAM_INFO
	.align		4
.L_7:
        /*0008*/ 	.byte	0x04, 0x17
        /*000a*/ 	.short	(.L_9 - .L_8)
.L_8:
        /*000c*/ 	.word	0x00000000
        /*0010*/ 	.short	0x0002
        /*0012*/ 	.short	0x0010
        /*0014*/ 	.byte	0x00, 0xf0, 0x11, 0x00


	//----- nvinfo : EIATTR_KPARAM_INFO
	.align		4
.L_9:
        /*0018*/ 	.byte	0x04, 0x17
        /*001a*/ 	.short	(.L_11 - .L_10)
.L_10:
        /*001c*/ 	.word	0x00000000
        /*0020*/ 	.short	0x0001
        /*0022*/ 	.short	0x0008
        /*0024*/ 	.byte	0x00, 0xf5, 0x21, 0x00


	//----- nvinfo : EIATTR_KPARAM_INFO
	.align		4
.L_11:
        /*0028*/ 	.byte	0x04, 0x17
        /*002a*/ 	.short	(.L_13 - .L_12)
.L_12:
        /*002c*/ 	.word	0x00000000
        /*0030*/ 	.short	0x0000
        /*0032*/ 	.short	0x0000
        /*0034*/ 	.byte	0x00, 0xf5, 0x21, 0x00


	//----- nvinfo : EIATTR_SPARSE_MMA_MASK
	.align		4
.L_13:
        /*0038*/ 	.byte	0x03, 0x50
        /*003a*/ 	.short	0x0000


	//----- nvinfo : EIATTR_MAXREG_COUNT
	.align		4
        /*003c*/ 	.byte	0x03, 0x1b
        /*003e*/ 	.short	0x00ff


	//----- nvinfo : EIATTR_MERCURY_ISA_VERSION
	.align		4
        /*0040*/ 	.byte	0x03, 0x5f
        /*0042*/ 	.short	0x0101


	//----- nvinfo : EIATTR_VRC_CTA_INIT_COUNT
	.align		4
        /*0044*/ 	.byte	0x02, 0x4a
	.zero		1
	.zero		1


	//----- nvinfo : EIATTR_EXIT_INSTR_OFFSETS
	.align		4
        /*0048*/ 	.byte	0x04, 0x1c
        /*004a*/ 	.short	(.L_15 - .L_14)


	//   ....[0]....
.L_14:
        /*004c*/ 	.word	0x00000070


	//   ....[1]....
        /*0050*/ 	.word	0x000000f0


	//----- nvinfo : EIATTR_CBANK_PARAM_SIZE
	.align		4
.L_15:
        /*0054*/ 	.byte	0x03, 0x19
        /*0056*/ 	.short	0x0014


	//----- nvinfo : EIATTR_PARAM_CBANK
	.align		4
        /*0058*/ 	.byte	0x04, 0x0a
        /*005a*/ 	.short	(.L_17 - .L_16)
	.align		4
.L_16:
        /*005c*/ 	.word	index@(.nv.constant0._Z15vector_copy_gpuPfS_i)
        /*0060*/ 	.short	0x0380
        /*0062*/ 	.short	0x0014


	//----- nvinfo : EIATTR_SW_WAR
	.align		4
.L_17:
        /*0064*/ 	.byte	0x04, 0x36
        /*0066*/ 	.short	(.L_19 - .L_18)
.L_18:
        /*0068*/ 	.word	0x00000008
.L_19:


//--------------------- .nv.callgraph             --------------------------
	.section	.nv.callgraph,"",@"SHT_CUDA_CALLGRAPH"
	.align	4
	.sectionentsize	8
	.align		4
        /*0000*/ 	.word	0x00000000
	.align		4
        /*0004*/ 	.word	0xffffffff
	.align		4
        /*0008*/ 	.word	0x00000000
	.align		4
        /*000c*/ 	.word	0xfffffffe
	.align		4
        /*0010*/ 	.word	0x00000000
	.align		4
        /*0014*/ 	.word	0xfffffffd
	.align		4
        /*0018*/ 	.word	0x00000000
	.align		4
        /*001c*/ 	.word	0xfffffffc


//--------------------- .text._Z15vector_copy_gpuPfS_i --------------------------
	.section	.text._Z15vector_copy_gpuPfS_i,"ax",@progbits
	.align	128
        .global         _Z15vector_copy_gpuPfS_i
        .type           _Z15vector_copy_gpuPfS_i,@function
        .size           _Z15vector_copy_gpuPfS_i,(.L_x_1 - _Z15vector_copy_gpuPfS_i)
        .other          _Z15vector_copy_gpuPfS_i,@"STO_CUDA_ENTRY STV_DEFAULT"
_Z15vector_copy_gpuPfS_i:
.text._Z15vector_copy_gpuPfS_i:
[----:B------:R-:W-:Y:S01]  /*0000*/  LDC R1, c[0x0][0x37c] ;  /* 0x0000df00ff017b82 */ /* 0x000fe20000000800 */
[----:B------:R-:W0:Y:S07]  /*0010*/  S2R R0, SR_TID.X ;  /* 0x0000000000007919 */ /* 0x000e2e0000002100 */
[----:B------:R-:W0:Y:S01]  /*0020*/  S2UR UR4, SR_CTAID.X ;  /* 0x00000000000479c3 */ /* 0x000e220000002500 */
[----:B------:R-:W1:Y:S07]  /*0030*/  LDCU UR5, c[0x0][0x390] ;  /* 0x00007200ff0577ac */ /* 0x000e6e0008000800 */
[----:B------:R-:W0:Y:S02]  /*0040*/  LDC R7, c[0x0][0x360] ;  /* 0x0000d800ff077b82 */ /* 0x000e240000000800 */
[----:B0-----:R-:W-:-:S05]  /*0050*/  IMAD R7, R7, UR4, R0 ;  /* 0x0000000407077c24 */ /* 0x001fca000f8e0200 */
[----:B-1----:R-:W-:-:S13]  /*0060*/  ISETP.GE.AND P0, PT, R7, UR5, PT ;  /* 0x0000000507007c0c */ /* 0x002fda000bf06270 */
[----:B------:R-:W-:Y:S05]  /*0070*/  @P0 EXIT ;  /* 0x000000000000094d */ /* 0x000fea0003800000 */
[----:B------:R-:W0:Y:S01]  /*0080*/  LDC.64 R2, c[0x0][0x380] ;  /* 0x0000e000ff027b82 */ /* 0x000e220000000a00 */
[----:B------:R-:W1:Y:S07]  /*0090*/  LDCU.64 UR4, c[0x0][0x358] ;  /* 0x00006b00ff0477ac */ /* 0x000e6e0008000a00 */
[----:B------:R-:W2:Y:S01]  /*00a0*/  LDC.64 R4, c[0x0][0x388] ;  /* 0x0000e200ff047b82 */ /* 0x000ea20000000a00 */
[----:B0-----:R-:W-:-:S06]  /*00b0*/  IMAD.WIDE R2, R7, 0x4, R2 ;  /* 0x0000000407027825 */ /* 0x001fcc00078e0202 */
[----:B-1----:R-:W3:Y:S01]  /*00c0*/  LDG.E R3, desc[UR4][R2.64] ;  /* 0x0000000402037981 */ /* 0x002ee2000c1e1900 */
[----:B--2---:R-:W-:-:S05]  /*00d0*/  IMAD.WIDE R4, R7, 0x4, R4 ;  /* 0x0000000407047825 */ /* 0x004fca00078e0204 */
[----:B---3--:R-:W-:Y:S01]  /*00e0*/  STG.E desc[UR4][R4.64], R3 ;  /* 0x0000000304007986 */ /* 0x008fe2000c101904 */
[----:B------:R-:W-:Y:S05]  /*00f0*/  EXIT ;  /* 0x000000000000794d */ /* 0x000fea0003800000 */
.L_x_0:
[----:B------:R-:W-:-:S00]  /*0100*/  BRA `(.L_x_0) ;  /* 0xfffffffc00fc7947 */ /* 0x000fc0000383ffff */
[----:B------:R-:W-:-:S00]  /*0110*/  NOP ;  /* 0x0000000000007918 */ /* 0x000fc00000000000 */
        /* <DEDUP_REMOVED lines=14> */
.L_x_1:


//--------------------- .nv.shared.reserved.0     --------------------------
	.section	.nv.shared.reserved.0,"aw",@nobits
	.weak		__nv_reservedSMEM_offset_0_alias
	.size		__nv_reservedSMEM_offset_0_alias, 0, 64
	.other		__nv_reservedSMEM_offset_0_alias,@"STO_CUDA_RESERVED_SHARED STV_DEFAULT"
__nv_reservedSMEM_offset_0_alias:
	.zero		0
	.zero		64


//--------------------- .nv.constant0._Z15vector_copy_gpuPfS_i --------------------------
	.section	.nv.constant0._Z15vector_copy_gpuPfS_i,"a",@progbits
	.sectionflags	@""
	.align	4
.nv.constant0._Z15vector_copy_gpuPfS_i:
	.zero		916


//--------------------- SYMBOLS --------------------------

	.type		.nv.reservedSmem.offset0,@object
	.size		.nv.reservedSmem.offset0,0x4
